	.headerflags	@"EF_CUDA_TEXMODE_UNIFIED EF_CUDA_64BIT_ADDRESS EF_CUDA_ACCELERATORS EF_CUDA_SM90 EF_CUDA_VIRTUAL_SM(EF_CUDA_SM90)"
	.elftype	@"ET_EXEC"


//--------------------- .nv.info                  --------------------------
	.section	.nv.info,"",@"SHT_CUDA_INFO"
	.align	4


	//----- nvinfo : EIATTR_REGCOUNT
	.align		4
        /*0000*/ 	.byte	0x04, 0x2f
        /*0002*/ 	.short	(.L_1 - .L_0)
	.align		4
.L_0:
        /*0004*/ 	.word	index@(triton_poi_fused_convolution_28)
        /*0008*/ 	.word	0x0000000e


	//----- nvinfo : EIATTR_MIN_STACK_SIZE
	.align		4
.L_1:
        /*000c*/ 	.byte	0x04, 0x12
        /*000e*/ 	.short	(.L_3 - .L_2)
	.align		4
.L_2:
        /*0010*/ 	.word	index@(triton_poi_fused_convolution_28)
        /*0014*/ 	.word	0x00000000


	//----- nvinfo : EIATTR_FRAME_SIZE
	.align		4
.L_3:
        /*0018*/ 	.byte	0x04, 0x11
        /*001a*/ 	.short	(.L_5 - .L_4)
	.align		4
.L_4:
        /*001c*/ 	.word	index@(triton_poi_fused_convolution_28)
        /*0020*/ 	.word	0x00000000


	//----- nvinfo : EIATTR_MIN_STACK_SIZE
	.align		4
.L_5:
        /*0024*/ 	.byte	0x04, 0x12
        /*0026*/ 	.short	(.L_7 - .L_6)
	.align		4
.L_6:
        /*0028*/ 	.word	index@(triton_poi_fused_convolution_28)
        /*002c*/ 	.word	0x00000000
.L_7:


//--------------------- .nv.info.triton_poi_fused_convolution_28 --------------------------
	.section	.nv.info.triton_poi_fused_convolution_28,"",@"SHT_CUDA_INFO"
	.sectionflags	@""
	.align	4


	//----- nvinfo : EIATTR_CUDA_API_VERSION
	.align		4
        /*0000*/ 	.byte	0x04, 0x37
        /*0002*/ 	.short	(.L_9 - .L_8)
.L_8:
        /*0004*/ 	.word	0x0000007c


	//----- nvinfo : EIATTR_KPARAM_INFO
	.align		4
.L_9:
        /*0008*/ 	.byte	0x04, 0x17
        /*000a*/ 	.short	(.L_11 - .L_10)
.L_10:
        /*000c*/ 	.word	0x00000000
        /*0010*/ 	.short	0x0002
        /*0012*/ 	.short	0x0010
        /*0014*/ 	.byte	0x00, 0xf0, 0x11, 0x00


	//----- nvinfo : EIATTR_KPARAM_INFO
	.align		4
.L_11:
        /*0018*/ 	.byte	0x04, 0x17
        /*001a*/ 	.short	(.L_13 - .L_12)
.L_12:
        /*001c*/ 	.word	0x00000000
        /*0020*/ 	.short	0x0001
        /*0022*/ 	.short	0x0008
        /*0024*/ 	.byte	0x00, 0xf4, 0x21, 0x00


	//----- nvinfo : EIATTR_KPARAM_INFO
	.align		4
.L_13:
        /*0028*/ 	.byte	0x04, 0x17
        /*002a*/ 	.short	(.L_15 - .L_14)
.L_14:
        /*002c*/ 	.word	0x00000000
        /*0030*/ 	.short	0x0000
        /*0032*/ 	.short	0x0000
        /*0034*/ 	.byte	0x00, 0xf4, 0x21, 0x00


	//----- nvinfo : EIATTR_SPARSE_MMA_MASK
	.align		4
.L_15:
        /*0038*/ 	.byte	0x03, 0x50
        /*003a*/ 	.short	0x0000


	//----- nvinfo : EIATTR_MAXREG_COUNT
	.align		4
        /*003c*/ 	.byte	0x03, 0x1b
        /*003e*/ 	.short	0x00ff


	//----- nvinfo : EIATTR_EXIT_INSTR_OFFSETS
	.align		4
        /*0040*/ 	.byte	0x04, 0x1c
        /*0042*/ 	.short	(.L_17 - .L_16)


	//   ....[0]....
.L_16:
        /*0044*/ 	.word	0x00000190


	//----- nvinfo : EIATTR_REQNTID
	.align		4
.L_17:
        /*0048*/ 	.byte	0x04, 0x10
        /*004a*/ 	.short	(.L_19 - .L_18)
.L_18:
        /*004c*/ 	.word	0x00000100
        /*0050*/ 	.word	0x00000001
        /*0054*/ 	.word	0x00000001


	//----- nvinfo : EIATTR_CBANK_PARAM_SIZE
	.align		4
.L_19:
        /*0058*/ 	.byte	0x03, 0x19
        /*005a*/ 	.short	0x0014


	//----- nvinfo : EIATTR_PARAM_CBANK
	.align		4
        /*005c*/ 	.byte	0x04, 0x0a
        /*005e*/ 	.short	(.L_21 - .L_20)
	.align		4
.L_20:
        /*0060*/ 	.word	index@(.nv.constant0.triton_poi_fused_convolution_28)
        /*0064*/ 	.short	0x0210
        /*0066*/ 	.short	0x0014


	//----- nvinfo : EIATTR_SW_WAR
	.align		4
.L_21:
        /*0068*/ 	.byte	0x04, 0x36
        /*006a*/ 	.short	(.L_23 - .L_22)
.L_22:
        /*006c*/ 	.word	0x00000008
.L_23:


//--------------------- .nv.callgraph             --------------------------
	.section	.nv.callgraph,"",@"SHT_CUDA_CALLGRAPH"
	.align	4
	.sectionentsize	8
	.align		4
        /*0000*/ 	.word	0x00000000
	.align		4
        /*0004*/ 	.word	0xffffffff
	.align		4
        /*0008*/ 	.word	0x00000000
	.align		4
        /*000c*/ 	.word	0xfffffffe
	.align		4
        /*0010*/ 	.word	0x00000000
	.align		4
        /*0014*/ 	.word	0xfffffffd
	.align		4
        /*0018*/ 	.word	0x00000000
	.align		4
        /*001c*/ 	.word	0xfffffffc


//--------------------- .text.triton_poi_fused_convolution_28 --------------------------
	.section	.text.triton_poi_fused_convolution_28,"ax",@progbits
	.align	128
        .global         triton_poi_fused_convolution_28
        .type           triton_poi_fused_convolution_28,@function
        .size           triton_poi_fused_convolution_28,(.L_x_1 - triton_poi_fused_convolution_28)
        .other          triton_poi_fused_convolution_28,@"STO_CUDA_ENTRY STV_DEFAULT"
triton_poi_fused_convolution_28:
.text.triton_poi_fused_convolution_28:
[----:B------:R-:W-:Y:S01]  /*0000*/  LDC R1, c[0x0][0x28] ;  /* 0x00000a00ff017b82 */ /* 0x000fe20000000800 */
[----:B------:R-:W1:Y:S07]  /*0010*/  S2R R0, SR_TID.X ;  /* 0x0000000000007919 */ /* 0x000e6e0000002100 */
[----:B------:R-:W2:Y:S01]  /*0020*/  LDC.64 R4, c[0x0][0x218] ;  /* 0x00008600ff047b82 */ /* 0x000ea20000000a00 */
[----:B------:R-:W-:Y:S01]  /*0030*/  ULDC.64 UR4, c[0x0][0x208] ;  /* 0x0000820000047ab9 */ /* 0x000fe20000000a00 */
[----:B------:R-:W3:Y:S01]  /*0040*/  S2R R9, SR_CTAID.X ;  /* 0x0000000000097919 */ /* 0x000ee20000002500 */
[----:B-1----:R-:W-:Y:S01]  /*0050*/  IMAD.SHL.U32 R0, R0, 0x2, RZ ;  /* 0x0000000200007824 */ /* 0x002fe200078e00ff */
[----:B---3--:R-:W-:-:S04]  /*0060*/  SHF.R.S32.HI R2, RZ, 0x16, R9 ;  /* 0x00000016ff027819 */ /* 0x008fc80000011409 */
[----:B------:R-:W-:Y:S02]  /*0070*/  LOP3.LUT R0, R0, 0x1fe, RZ, 0xc0, !PT ;  /* 0x000001fe00007812 */ /* 0x000fe400078ec0ff */
[----:B------:R-:W-:Y:S02]  /*0080*/  SGXT R2, R2, 0x1 ;  /* 0x000000010202781a */ /* 0x000fe40000000200 */
[----:B------:R-:W-:-:S04]  /*0090*/  LEA R9, R9, R0, 0x9 ;  /* 0x0000000009097211 */ /* 0x000fc800078e48ff */
[----:B------:R-:W-:Y:S02]  /*00a0*/  LEA.HI R6, R2, R9, RZ, 0xa ;  /* 0x0000000902067211 */ /* 0x000fe400078f50ff */
[----:B------:R-:W1:Y:S02]  /*00b0*/  LDC.64 R2, c[0x0][0x210] ;  /* 0x00008400ff027b82 */ /* 0x000e640000000a00 */
[----:B------:R-:W-:Y:S01]  /*00c0*/  SHF.R.S32.HI R7, RZ, 0xa, R6 ;  /* 0x0000000aff077819 */ /* 0x000fe20000011406 */
[----:B------:R-:W-:-:S04]  /*00d0*/  IMAD.MOV.U32 R6, RZ, RZ, RZ ;  /* 0x000000ffff067224 */ /* 0x000fc800078e00ff */
[----:B------:R-:W-:-:S05]  /*00e0*/  IMAD.HI R0, R7, -0x4de9bd37, R6 ;  /* 0xb21642c907007827 */ /* 0x000fca00078e0206 */
[----:B------:R-:W-:-:S04]  /*00f0*/  SHF.R.U32.HI R11, RZ, 0x1f, R0 ;  /* 0x0000001fff0b7819 */ /* 0x000fc80000011600 */
[----:B------:R-:W-:-:S05]  /*0100*/  LEA.HI.SX32 R11, R0, R11, 0x1c ;  /* 0x0000000b000b7211 */ /* 0x000fca00078fe2ff */
[----:B------:R-:W-:Y:S02]  /*0110*/  IMAD R11, R11, -0x17, R7 ;  /* 0xffffffe90b0b7824 */ /* 0x000fe400078e0207 */
[----:B-1----:R-:W-:-:S04]  /*0120*/  IMAD.WIDE R2, R9, 0x4, R2 ;  /* 0x0000000409027825 */ /* 0x002fc800078e0202 */
[----:B--2---:R-:W-:Y:S01]  /*0130*/  IMAD.WIDE R4, R11, 0x4, R4 ;  /* 0x000000040b047825 */ /* 0x004fe200078e0204 */
[----:B------:R-:W2:Y:S05]  /*0140*/  LDG.E.64 R6, desc[UR4][R2.64] ;  /* 0x0000000402067981 */ /* 0x000eaa000c1e1b00 */
[----:B------:R-:W2:Y:S02]  /*0150*/  LDG.E.EL R4, desc[UR4][R4.64] ;  /* 0x0000000404047981 */ /* 0x000ea4000c2e1900 */
[--C-:B--2---:R-:W-:Y:S01]  /*0160*/  FADD R6, R6, R4.reuse ;  /* 0x0000000406067221 */ /* 0x104fe20000000000 */
[----:B------:R-:W-:-:S05]  /*0170*/  FADD R7, R7, R4 ;  /* 0x0000000407077221 */ /* 0x000fca0000000000 */
[----:B------:R-:W-:Y:S01]  /*0180*/  STG.E.64 desc[UR4][R2.64], R6 ;  /* 0x0000000602007986 */ /* 0x000fe2000c101b04 */
[----:B------:R-:W-:Y:S05]  /*0190*/  EXIT ;  /* 0x000000000000794d */ /* 0x000fea0003800000 */
.L_x_0:
[----:B------:R-:W-:-:S00]  /*01a0*/  BRA `(.L_x_0) ;  /* 0xfffffffc00fc7947 */ /* 0x000fc0000383ffff */
[----:B------:R-:W-:-:S00]  /*01b0*/  NOP ;  /* 0x0000000000007918 */ /* 0x000fc00000000000 */
        /* <DEDUP_REMOVED lines=12> */
.L_x_1:


//--------------------- .nv.constant0.triton_poi_fused_convolution_28 --------------------------
	.section	.nv.constant0.triton_poi_fused_convolution_28,"a",@progbits
	.sectionflags	@""
	.align	4
.nv.constant0.triton_poi_fused_convolution_28:
	.zero		548
